//
// Generated by NVIDIA NVVM Compiler
//
// Compiler Build ID: CL-36424714
// Cuda compilation tools, release 13.0, V13.0.88
// Based on NVVM 20.0.0
//

.version 9.0
.target sm_100
.address_size 64

	// .globl	_Z29batch_amplitude_encode_kernelIfEvPKT_PN13CuComplexTypeIS0_E4typeEmmS2_

.visible .entry _Z29batch_amplitude_encode_kernelIfEvPKT_PN13CuComplexTypeIS0_E4typeEmmS2_(
	.param .u64 .ptr .align 1 _Z29batch_amplitude_encode_kernelIfEvPKT_PN13CuComplexTypeIS0_E4typeEmmS2__param_0,
	.param .u64 .ptr .align 1 _Z29batch_amplitude_encode_kernelIfEvPKT_PN13CuComplexTypeIS0_E4typeEmmS2__param_1,
	.param .u64 _Z29batch_amplitude_encode_kernelIfEvPKT_PN13CuComplexTypeIS0_E4typeEmmS2__param_2,
	.param .u64 _Z29batch_amplitude_encode_kernelIfEvPKT_PN13CuComplexTypeIS0_E4typeEmmS2__param_3,
	.param .u64 .ptr .align 1 _Z29batch_amplitude_encode_kernelIfEvPKT_PN13CuComplexTypeIS0_E4typeEmmS2__param_4
)
{
	.reg .pred 	%p<6>;
	.reg .b32 	%r<8>;
	.reg .b32 	%f<13>;
	.reg .b64 	%rd<25>;

	ld.param.u64 	%rd10, [_Z29batch_amplitude_encode_kernelIfEvPKT_PN13CuComplexTypeIS0_E4typeEmmS2__param_0];
	ld.param.u64 	%rd11, [_Z29batch_amplitude_encode_kernelIfEvPKT_PN13CuComplexTypeIS0_E4typeEmmS2__param_1];
	ld.param.u64 	%rd12, [_Z29batch_amplitude_encode_kernelIfEvPKT_PN13CuComplexTypeIS0_E4typeEmmS2__param_2];
	ld.param.u64 	%rd13, [_Z29batch_amplitude_encode_kernelIfEvPKT_PN13CuComplexTypeIS0_E4typeEmmS2__param_3];
	ld.param.u64 	%rd14, [_Z29batch_amplitude_encode_kernelIfEvPKT_PN13CuComplexTypeIS0_E4typeEmmS2__param_4];
	mov.u32 	%r2, %ctaid.y;
	cvt.u64.u32 	%rd1, %r2;
	setp.eq.s64 	%p1, %rd14, 0;
	mov.f32 	%f11, 0f3F800000;
	@%p1 bra 	$L__BB0_2;
	cvta.to.global.u64 	%rd15, %rd14;
	shl.b64 	%rd16, %rd1, 2;
	add.s64 	%rd17, %rd15, %rd16;
	ld.global.nc.f32 	%f11, [%rd17];
$L__BB0_2:
	mov.u32 	%r3, %ctaid.x;
	mov.u32 	%r1, %ntid.x;
	mov.u32 	%r4, %tid.x;
	mad.lo.s32 	%r5, %r3, %r1, %r4;
	cvt.u64.u32 	%rd24, %r5;
	setp.le.u64 	%p2, %rd13, %rd24;
	@%p2 bra 	$L__BB0_7;
	mov.u32 	%r6, %nctaid.x;
	mul.lo.s32 	%r7, %r6, %r1;
	cvt.u64.u32 	%rd3, %r7;
	mul.lo.s64 	%rd4, %rd13, %rd1;
	mul.lo.s64 	%rd5, %rd12, %rd1;
	cvta.to.global.u64 	%rd6, %rd10;
	cvta.to.global.u64 	%rd7, %rd11;
	rcp.rn.f32 	%f7, %f11;
	setp.gt.f32 	%p3, %f11, 0f3089705F;
	selp.f32 	%f3, %f7, 0f00000000, %p3;
$L__BB0_4:
	setp.ge.u64 	%p4, %rd24, %rd12;
	mov.f32 	%f12, 0f00000000;
	@%p4 bra 	$L__BB0_6;
	add.s64 	%rd18, %rd24, %rd5;
	shl.b64 	%rd19, %rd18, 2;
	add.s64 	%rd20, %rd6, %rd19;
	ld.global.nc.f32 	%f12, [%rd20];
$L__BB0_6:
	mul.f32 	%f9, %f3, %f12;
	add.s64 	%rd21, %rd24, %rd4;
	shl.b64 	%rd22, %rd21, 3;
	add.s64 	%rd23, %rd7, %rd22;
	mov.f32 	%f10, 0f00000000;
	st.global.v2.f32 	[%rd23], {%f9, %f10};
	add.s64 	%rd24, %rd24, %rd3;
	setp.lt.u64 	%p5, %rd24, %rd13;
	@%p5 bra 	$L__BB0_4;
$L__BB0_7:
	ret;

}
	// .globl	_Z29batch_amplitude_encode_kernelIdEvPKT_PN13CuComplexTypeIS0_E4typeEmmS2_
.visible .entry _Z29batch_amplitude_encode_kernelIdEvPKT_PN13CuComplexTypeIS0_E4typeEmmS2_(
	.param .u64 .ptr .align 1 _Z29batch_amplitude_encode_kernelIdEvPKT_PN13CuComplexTypeIS0_E4typeEmmS2__param_0,
	.param .u64 .ptr .align 1 _Z29batch_amplitude_encode_kernelIdEvPKT_PN13CuComplexTypeIS0_E4typeEmmS2__param_1,
	.param .u64 _Z29batch_amplitude_encode_kernelIdEvPKT_PN13CuComplexTypeIS0_E4typeEmmS2__param_2,
	.param .u64 _Z29batch_amplitude_encode_kernelIdEvPKT_PN13CuComplexTypeIS0_E4typeEmmS2__param_3,
	.param .u64 .ptr .align 1 _Z29batch_amplitude_encode_kernelIdEvPKT_PN13CuComplexTypeIS0_E4typeEmmS2__param_4
)
{
	.reg .pred 	%p<6>;
	.reg .b32 	%r<8>;
	.reg .b64 	%rd<25>;
	.reg .b64 	%fd<13>;

	ld.param.u64 	%rd10, [_Z29batch_amplitude_encode_kernelIdEvPKT_PN13CuComplexTypeIS0_E4typeEmmS2__param_0];
	ld.param.u64 	%rd11, [_Z29batch_amplitude_encode_kernelIdEvPKT_PN13CuComplexTypeIS0_E4typeEmmS2__param_1];
	ld.param.u64 	%rd12, [_Z29batch_amplitude_encode_kernelIdEvPKT_PN13CuComplexTypeIS0_E4typeEmmS2__param_2];
	ld.param.u64 	%rd13, [_Z29batch_amplitude_encode_kernelIdEvPKT_PN13CuComplexTypeIS0_E4typeEmmS2__param_3];
	ld.param.u64 	%rd14, [_Z29batch_amplitude_encode_kernelIdEvPKT_PN13CuComplexTypeIS0_E4typeEmmS2__param_4];
	mov.u32 	%r2, %ctaid.y;
	cvt.u64.u32 	%rd1, %r2;
	setp.eq.s64 	%p1, %rd14, 0;
	mov.f64 	%fd11, 0d3FF0000000000000;
	@%p1 bra 	$L__BB1_2;
	cvta.to.global.u64 	%rd15, %rd14;
	shl.b64 	%rd16, %rd1, 3;
	add.s64 	%rd17, %rd15, %rd16;
	ld.global.nc.f64 	%fd11, [%rd17];
$L__BB1_2:
	mov.u32 	%r3, %ctaid.x;
	mov.u32 	%r1, %ntid.x;
	mov.u32 	%r4, %tid.x;
	mad.lo.s32 	%r5, %r3, %r1, %r4;
	cvt.u64.u32 	%rd24, %r5;
	setp.le.u64 	%p2, %rd13, %rd24;
	@%p2 bra 	$L__BB1_7;
	mov.u32 	%r6, %nctaid.x;
	mul.lo.s32 	%r7, %r6, %r1;
	cvt.u64.u32 	%rd3, %r7;
	mul.lo.s64 	%rd4, %rd13, %rd1;
	mul.lo.s64 	%rd5, %rd12, %rd1;
	cvta.to.global.u64 	%rd6, %rd10;
	cvta.to.global.u64 	%rd7, %rd11;
	rcp.rn.f64 	%fd7, %fd11;
	setp.gt.f64 	%p3, %fd11, 0d3E112E0BE826D695;
	selp.f64 	%fd3, %fd7, 0d0000000000000000, %p3;
$L__BB1_4:
	setp.ge.u64 	%p4, %rd24, %rd12;
	mov.f64 	%fd12, 0d0000000000000000;
	@%p4 bra 	$L__BB1_6;
	add.s64 	%rd18, %rd24, %rd5;
	shl.b64 	%rd19, %rd18, 3;
	add.s64 	%rd20, %rd6, %rd19;
	ld.global.nc.f64 	%fd12, [%rd20];
$L__BB1_6:
	mul.f64 	%fd9, %fd3, %fd12;
	add.s64 	%rd21, %rd24, %rd4;
	shl.b64 	%rd22, %rd21, 4;
	add.s64 	%rd23, %rd7, %rd22;
	mov.f64 	%fd10, 0d0000000000000000;
	st.global.v2.f64 	[%rd23], {%fd9, %fd10};
	add.s64 	%rd24, %rd24, %rd3;
	setp.lt.u64 	%p5, %rd24, %rd13;
	@%p5 bra 	$L__BB1_4;
$L__BB1_7:
	ret;

}


// ===== COMPILED SASS (sm_100) =====

	.target	sm_100

	.elftype	@"ET_EXEC"


//--------------------- .note.nv.tkinfo           --------------------------
	.section	.note.nv.tkinfo,"",@"SHT_NOTE"
	.sectionflags	@"SHF_NOTE_NV_TKINFO"
	.tkinfo
        /*0018*/ 	.word	0x00000002
        /*0030*/ 	.string	""
        /*0030*/ 	.string	"ptxas"
        /*0030*/ 	.string	"Cuda compilation tools, release 13.0, V13.0.88"
        /*0030*/ 	.string	"Build cuda_13.0.r13.0/compiler.36424714_0"
        /*0030*/ 	.string	"-arch sm_100 -m 64 "



//--------------------- .note.nv.cuinfo           --------------------------
	.section	.note.nv.cuinfo,"",@"SHT_NOTE"
	.sectionflags	@"SHF_NOTE_NV_CUINFO"
        /*0018*/ 	.short	0x0002
        /*001a*/ 	.short	0x0064
        /*001c*/ 	.short	0x0082
	.zero		2


//--------------------- .nv.info                  --------------------------
	.section	.nv.info,"",@"SHT_CUDA_INFO"
	.align	4


	//----- nvinfo : EIATTR_REGCOUNT
	.align		4
        /*0000*/ 	.byte	0x04, 0x2f
        /*0002*/ 	.short	(.L_1 - .L_0)
	.align		4
.L_0:
        /*0004*/ 	.word	index@(_Z29batch_amplitude_encode_kernelIfEvPKT_PN13CuComplexTypeIS0_E4typeEmmS2_)
        /*0008*/ 	.word	0x00000012


	//----- nvinfo : EIATTR_FRAME_SIZE
	.align		4
.L_1:
        /*000c*/ 	.byte	0x04, 0x11
        /*000e*/ 	.short	(.L_3 - .L_2)
	.align		4
.L_2:
        /*0010*/ 	.word	index@($__internal_1_$__cuda_sm20_rcp_rn_f32_slowpath)
        /*0014*/ 	.word	0x00000000


	//----- nvinfo : EIATTR_FRAME_SIZE
	.align		4
.L_3:
        /*0018*/ 	.byte	0x04, 0x11
        /*001a*/ 	.short	(.L_5 - .L_4)
	.align		4
.L_4:
        /*001c*/ 	.word	index@(_Z29batch_amplitude_encode_kernelIfEvPKT_PN13CuComplexTypeIS0_E4typeEmmS2_)
        /*0020*/ 	.word	0x00000000


	//----- nvinfo : EIATTR_REGCOUNT
	.align		4
.L_5:
        /*0024*/ 	.byte	0x04, 0x2f
        /*0026*/ 	.short	(.L_7 - .L_6)
	.align		4
.L_6:
        /*0028*/ 	.word	index@(_Z29batch_amplitude_encode_kernelIdEvPKT_PN13CuComplexTypeIS0_E4typeEmmS2_)
        /*002c*/ 	.word	0x00000012


	//----- nvinfo : EIATTR_FRAME_SIZE
	.align		4
.L_7:
        /*0030*/ 	.byte	0x04, 0x11
        /*0032*/ 	.short	(.L_9 - .L_8)
	.align		4
.L_8:
        /*0034*/ 	.word	index@($__internal_0_$__cuda_sm20_dblrcp_rn_slowpath_v3)
        /*0038*/ 	.word	0x00000000


	//----- nvinfo : EIATTR_FRAME_SIZE
	.align		4
.L_9:
        /*003c*/ 	.byte	0x04, 0x11
        /*003e*/ 	.short	(.L_11 - .L_10)
	.align		4
.L_10:
        /*0040*/ 	.word	index@(_Z29batch_amplitude_encode_kernelIdEvPKT_PN13CuComplexTypeIS0_E4typeEmmS2_)
        /*0044*/ 	.word	0x00000000


	//----- nvinfo : EIATTR_MIN_STACK_SIZE
	.align		4
.L_11:
        /*0048*/ 	.byte	0x04, 0x12
        /*004a*/ 	.short	(.L_13 - .L_12)
	.align		4
.L_12:
        /*004c*/ 	.word	index@(_Z29batch_amplitude_encode_kernelIdEvPKT_PN13CuComplexTypeIS0_E4typeEmmS2_)
        /*0050*/ 	.word	0x00000000


	//----- nvinfo : EIATTR_MIN_STACK_SIZE
	.align		4
.L_13:
        /*0054*/ 	.byte	0x04, 0x12
        /*0056*/ 	.short	(.L_15 - .L_14)
	.align		4
.L_14:
        /*0058*/ 	.word	index@(_Z29batch_amplitude_encode_kernelIfEvPKT_PN13CuComplexTypeIS0_E4typeEmmS2_)
        /*005c*/ 	.word	0x00000000
.L_15:


//--------------------- .nv.compat                --------------------------
	.section	.nv.compat,"",@"SHT_CUDA_COMPAT_INFO"
	.align	4
        /*0000*/ 	.byte	0x02, 0x09, 0x00, 0x00, 0x02, 0x02, 0x01, 0x00, 0x02, 0x05, 0x05, 0x00, 0x03, 0x07, 0x01, 0x01
        /*0010*/ 	.byte	0x02, 0x03, 0x00, 0x00, 0x02, 0x06, 0x01, 0x00, 0x04, 0x0b, 0x08, 0x00, 0x01, 0x00, 0x00, 0x00
        /*0020*/ 	.byte	0x00, 0x00, 0x00, 0x00


//--------------------- .nv.info._Z29batch_amplitude_encode_kernelIdEvPKT_PN13CuComplexTypeIS0_E4typeEmmS2_ --------------------------
	.section	.nv.info._Z29batch_amplitude_encode_kernelIdEvPKT_PN13CuComplexTypeIS0_E4typeEmmS2_,"",@"SHT_CUDA_INFO"
	.sectionflags	@""
	.align	4


	//----- nvinfo : EIATTR_CUDA_API_VERSION
	.align		4
        /*0000*/ 	.byte	0x04, 0x37
        /*0002*/ 	.short	(.L_17 - .L_16)
.L_16:
        /*0004*/ 	.word	0x00000082


	//----- nvinfo : EIATTR_KPARAM_INFO
	.align		4
.L_17:
        /*0008*/ 	.byte	0x04, 0x17
        /*000a*/ 	.short	(.L_19 - .L_18)
.L_18:
        /*000c*/ 	.word	0x00000000
        /*0010*/ 	.short	0x0004
        /*0012*/ 	.short	0x0020
        /*0014*/ 	.byte	0x00, 0xf5, 0x21, 0x00


	//----- nvinfo : EIATTR_KPARAM_INFO
	.align		4
.L_19:
        /*0018*/ 	.byte	0x04, 0x17
        /*001a*/ 	.short	(.L_21 - .L_20)
.L_20:
        /*001c*/ 	.word	0x00000000
        /*0020*/ 	.short	0x0003
        /*0022*/ 	.short	0x0018
        /*0024*/ 	.byte	0x00, 0xf0, 0x21, 0x00


	//----- nvinfo : EIATTR_KPARAM_INFO
	.align		4
.L_21:
        /*0028*/ 	.byte	0x04, 0x17
        /*002a*/ 	.short	(.L_23 - .L_22)
.L_22:
        /*002c*/ 	.word	0x00000000
        /*0030*/ 	.short	0x0002
        /*0032*/ 	.short	0x0010
        /*0034*/ 	.byte	0x00, 0xf0, 0x21, 0x00


	//----- nvinfo : EIATTR_KPARAM_INFO
	.align		4
.L_23:
        /*0038*/ 	.byte	0x04, 0x17
        /*003a*/ 	.short	(.L_25 - .L_24)
.L_24:
        /*003c*/ 	.word	0x00000000
        /*0040*/ 	.short	0x0001
        /*0042*/ 	.short	0x0008
        /*0044*/ 	.byte	0x00, 0xf5, 0x21, 0x00


	//----- nvinfo : EIATTR_KPARAM_INFO
	.align		4
.L_25:
        /*0048*/ 	.byte	0x04, 0x17
        /*004a*/ 	.short	(.L_27 - .L_26)
.L_26:
        /*004c*/ 	.word	0x00000000
        /*0050*/ 	.short	0x0000
        /*0052*/ 	.short	0x0000
        /*0054*/ 	.byte	0x00, 0xf5, 0x21, 0x00


	//----- nvinfo : EIATTR_SPARSE_MMA_MASK
	.align		4
.L_27:
        /*0058*/ 	.byte	0x03, 0x50
        /*005a*/ 	.short	0x0000


	//----- nvinfo : EIATTR_MAXREG_COUNT
	.align		4
        /*005c*/ 	.byte	0x03, 0x1b
        /*005e*/ 	.short	0x00ff


	//----- nvinfo : EIATTR_MERCURY_ISA_VERSION
	.align		4
        /*0060*/ 	.byte	0x03, 0x5f
        /*0062*/ 	.short	0x0101


	//----- nvinfo : EIATTR_VRC_CTA_INIT_COUNT
	.align		4
        /*0064*/ 	.byte	0x02, 0x4a
	.zero		1
	.zero		1


	//----- nvinfo : EIATTR_EXIT_INSTR_OFFSETS
	.align		4
        /*0068*/ 	.byte	0x04, 0x1c
        /*006a*/ 	.short	(.L_29 - .L_28)


	//   ....[0]....
.L_28:
        /*006c*/ 	.word	0x00000120


	//   ....[1]....
        /*0070*/ 	.word	0x00000450


	//----- nvinfo : EIATTR_CRS_STACK_SIZE
	.align		4
.L_29:
        /*0074*/ 	.byte	0x04, 0x1e
        /*0076*/ 	.short	(.L_31 - .L_30)
.L_30:
        /*0078*/ 	.word	0x00000000


	//----- nvinfo : EIATTR_CBANK_PARAM_SIZE
	.align		4
.L_31:
        /*007c*/ 	.byte	0x03, 0x19
        /*007e*/ 	.short	0x0028


	//----- nvinfo : EIATTR_PARAM_CBANK
	.align		4
        /*0080*/ 	.byte	0x04, 0x0a
        /*0082*/ 	.short	(.L_33 - .L_32)
	.align		4
.L_32:
        /*0084*/ 	.word	index@(.nv.constant0._Z29batch_amplitude_encode_kernelIdEvPKT_PN13CuComplexTypeIS0_E4typeEmmS2_)
        /*0088*/ 	.short	0x0380
        /*008a*/ 	.short	0x0028


	//----- nvinfo : EIATTR_SW_WAR
	.align		4
.L_33:
        /*008c*/ 	.byte	0x04, 0x36
        /*008e*/ 	.short	(.L_35 - .L_34)
.L_34:
        /*0090*/ 	.word	0x00000008
.L_35:


//--------------------- .nv.info._Z29batch_amplitude_encode_kernelIfEvPKT_PN13CuComplexTypeIS0_E4typeEmmS2_ --------------------------
	.section	.nv.info._Z29batch_amplitude_encode_kernelIfEvPKT_PN13CuComplexTypeIS0_E4typeEmmS2_,"",@"SHT_CUDA_INFO"
	.sectionflags	@""
	.align	4


	//----- nvinfo : EIATTR_CUDA_API_VERSION
	.align		4
        /*0000*/ 	.byte	0x04, 0x37
        /*0002*/ 	.short	(.L_37 - .L_36)
.L_36:
        /*0004*/ 	.word	0x00000082


	//----- nvinfo : EIATTR_KPARAM_INFO
	.align		4
.L_37:
        /*0008*/ 	.byte	0x04, 0x17
        /*000a*/ 	.short	(.L_39 - .L_38)
.L_38:
        /*000c*/ 	.word	0x00000000
        /*0010*/ 	.short	0x0004
        /*0012*/ 	.short	0x0020
        /*0014*/ 	.byte	0x00, 0xf5, 0x21, 0x00


	//----- nvinfo : EIATTR_KPARAM_INFO
	.align		4
.L_39:
        /*0018*/ 	.byte	0x04, 0x17
        /*001a*/ 	.short	(.L_41 - .L_40)
.L_40:
        /*001c*/ 	.word	0x00000000
        /*0020*/ 	.short	0x0003
        /*0022*/ 	.short	0x0018
        /*0024*/ 	.byte	0x00, 0xf0, 0x21, 0x00


	//----- nvinfo : EIATTR_KPARAM_INFO
	.align		4
.L_41:
        /*0028*/ 	.byte	0x04, 0x17
        /*002a*/ 	.short	(.L_43 - .L_42)
.L_42:
        /*002c*/ 	.word	0x00000000
        /*0030*/ 	.short	0x0002
        /*0032*/ 	.short	0x0010
        /*0034*/ 	.byte	0x00, 0xf0, 0x21, 0x00


	//----- nvinfo : EIATTR_KPARAM_INFO
	.align		4
.L_43:
        /*0038*/ 	.byte	0x04, 0x17
        /*003a*/ 	.short	(.L_45 - .L_44)
.L_44:
        /*003c*/ 	.word	0x00000000
        /*0040*/ 	.short	0x0001
        /*0042*/ 	.short	0x0008
        /*0044*/ 	.byte	0x00, 0xf5, 0x21, 0x00


	//----- nvinfo : EIATTR_KPARAM_INFO
	.align		4
.L_45:
        /*0048*/ 	.byte	0x04, 0x17
        /*004a*/ 	.short	(.L_47 - .L_46)
.L_46:
        /*004c*/ 	.word	0x00000000
        /*0050*/ 	.short	0x0000
        /*0052*/ 	.short	0x0000
        /*0054*/ 	.byte	0x00, 0xf5, 0x21, 0x00


	//----- nvinfo : EIATTR_SPARSE_MMA_MASK
	.align		4
.L_47:
        /*0058*/ 	.byte	0x03, 0x50
        /*005a*/ 	.short	0x0000


	//----- nvinfo : EIATTR_MAXREG_COUNT
	.align		4
        /*005c*/ 	.byte	0x03, 0x1b
        /*005e*/ 	.short	0x00ff


	//----- nvinfo : EIATTR_MERCURY_ISA_VERSION
	.align		4
        /*0060*/ 	.byte	0x03, 0x5f
        /*0062*/ 	.short	0x0101


	//----- nvinfo : EIATTR_VRC_CTA_INIT_COUNT
	.align		4
        /*0064*/ 	.byte	0x02, 0x4a
	.zero		1
	.zero		1


	//----- nvinfo : EIATTR_EXIT_INSTR_OFFSETS
	.align		4
        /*0068*/ 	.byte	0x04, 0x1c
        /*006a*/ 	.short	(.L_49 - .L_48)


	//   ....[0]....
.L_48:
        /*006c*/ 	.word	0x00000110


	//   ....[1]....
        /*0070*/ 	.word	0x000003c0


	//----- nvinfo : EIATTR_CRS_STACK_SIZE
	.align		4
.L_49:
        /*0074*/ 	.byte	0x04, 0x1e
        /*0076*/ 	.short	(.L_51 - .L_50)
.L_50:
        /*0078*/ 	.word	0x00000000


	//----- nvinfo : EIATTR_CBANK_PARAM_SIZE
	.align		4
.L_51:
        /*007c*/ 	.byte	0x03, 0x19
        /*007e*/ 	.short	0x0028


	//----- nvinfo : EIATTR_PARAM_CBANK
	.align		4
        /*0080*/ 	.byte	0x04, 0x0a
        /*0082*/ 	.short	(.L_53 - .L_52)
	.align		4
.L_52:
        /*0084*/ 	.word	index@(.nv.constant0._Z29batch_amplitude_encode_kernelIfEvPKT_PN13CuComplexTypeIS0_E4typeEmmS2_)
        /*0088*/ 	.short	0x0380
        /*008a*/ 	.short	0x0028


	//----- nvinfo : EIATTR_SW_WAR
	.align		4
.L_53:
        /*008c*/ 	.byte	0x04, 0x36
        /*008e*/ 	.short	(.L_55 - .L_54)
.L_54:
        /*0090*/ 	.word	0x00000008
.L_55:


//--------------------- .nv.callgraph             --------------------------
	.section	.nv.callgraph,"",@"SHT_CUDA_CALLGRAPH"
	.align	4
	.sectionentsize	8
	.align		4
        /*0000*/ 	.word	0x00000000
	.align		4
        /*0004*/ 	.word	0xffffffff
	.align		4
        /*0008*/ 	.word	0x00000000
	.align		4
        /*000c*/ 	.word	0xfffffffe
	.align		4
        /*0010*/ 	.word	0x00000000
	.align		4
        /*0014*/ 	.word	0xfffffffd
	.align		4
        /*0018*/ 	.word	0x00000000
	.align		4
        /*001c*/ 	.word	0xfffffffc


//--------------------- .text._Z29batch_amplitude_encode_kernelIdEvPKT_PN13CuComplexTypeIS0_E4typeEmmS2_ --------------------------
	.section	.text._Z29batch_amplitude_encode_kernelIdEvPKT_PN13CuComplexTypeIS0_E4typeEmmS2_,"ax",@progbits
	.align	128
        .global         _Z29batch_amplitude_encode_kernelIdEvPKT_PN13CuComplexTypeIS0_E4typeEmmS2_
        .type           _Z29batch_amplitude_encode_kernelIdEvPKT_PN13CuComplexTypeIS0_E4typeEmmS2_,@function
        .size           _Z29batch_amplitude_encode_kernelIdEvPKT_PN13CuComplexTypeIS0_E4typeEmmS2_,(.L_x_13 - _Z29batch_amplitude_encode_kernelIdEvPKT_PN13CuComplexTypeIS0_E4typeEmmS2_)
        .other          _Z29batch_amplitude_encode_kernelIdEvPKT_PN13CuComplexTypeIS0_E4typeEmmS2_,@"STO_CUDA_ENTRY STV_DEFAULT"
_Z29batch_amplitude_encode_kernelIdEvPKT_PN13CuComplexTypeIS0_E4typeEmmS2_:
.text._Z29batch_amplitude_encode_kernelIdEvPKT_PN13CuComplexTypeIS0_E4typeEmmS2_:
[----:B------:R-:W-:Y:S08]  /*0000*/  LDC R1, c[0x0][0x37c] ;  /* 0x0000df00ff017b82 */ /* 0x000ff00000000800 */
[----:B------:R-:W0:Y:S01]  /*0010*/  LDC.64 R4, c[0x0][0x3a0] ;  /* 0x0000e800ff047b82 */ /* 0x000e220000000a00 */
[----:B------:R-:W1:Y:S01]  /*0020*/  S2R R0, SR_CTAID.Y ;  /* 0x0000000000007919 */ /* 0x000e620000002600 */
[----:B------:R-:W2:Y:S01]  /*0030*/  LDCU.64 UR4, c[0x0][0x358] ;  /* 0x00006b00ff0477ac */ /* 0x000ea20008000a00 */
[----:B------:R-:W-:Y:S01]  /*0040*/  IMAD.MOV.U32 R2, RZ, RZ, 0x0 ;  /* 0x00000000ff027424 */ /* 0x000fe200078e00ff */
[----:B------:R-:W3:Y:S01]  /*0050*/  S2R R10, SR_TID.X ;  /* 0x00000000000a7919 */ /* 0x000ee20000002100 */
[----:B------:R-:W4:Y:S01]  /*0060*/  LDCU.64 UR8, c[0x0][0x398] ;  /* 0x00007300ff0877ac */ /* 0x000f220008000a00 */
[----:B------:R-:W-:-:S02]  /*0070*/  IMAD.MOV.U32 R3, RZ, RZ, 0x3ff00000 ;  /* 0x3ff00000ff037424 */ /* 0x000fc400078e00ff */
[----:B------:R-:W3:Y:S08]  /*0080*/  S2UR UR6, SR_CTAID.X ;  /* 0x00000000000679c3 */ /* 0x000ef00000002500 */
[----:B------:R-:W3:Y:S01]  /*0090*/  LDC R11, c[0x0][0x360] ;  /* 0x0000d800ff0b7b82 */ /* 0x000ee20000000800 */
[----:B0-----:R-:W-:-:S04]  /*00a0*/  ISETP.NE.U32.AND P0, PT, R4, RZ, PT ;  /* 0x000000ff0400720c */ /* 0x001fc80003f05070 */
[----:B------:R-:W-:-:S13]  /*00b0*/  ISETP.NE.AND.EX P0, PT, R5, RZ, PT, P0 ;  /* 0x000000ff0500720c */ /* 0x000fda0003f05300 */
[----:B-1----:R-:W-:Y:S01]  /*00c0*/  @P0 LEA R4, P1, R0, R4, 0x3 ;  /* 0x0000000400040211 */ /* 0x002fe200078218ff */
[----:B---3--:R-:W-:-:S03]  /*00d0*/  IMAD R10, R11, UR6, R10 ;  /* 0x000000060b0a7c24 */ /* 0x008fc6000f8e020a */
[----:B------:R-:W-:-:S05]  /*00e0*/  @P0 LEA.HI.X R5, R0, R5, RZ, 0x3, P1 ;  /* 0x0000000500050211 */ /* 0x000fca00008f1cff */
[----:B--2---:R0:W5:Y:S01]  /*00f0*/  @P0 LDG.E.64.CONSTANT R2, desc[UR4][R4.64] ;  /* 0x0000000404020981 */ /* 0x004162000c1e9b00 */
[----:B----4-:R-:W-:-:S04]  /*0100*/  ISETP.GE.U32.AND P0, PT, R10, UR8, PT ;  /* 0x000000080a007c0c */ /* 0x010fc8000bf06070 */
[----:B------:R-:W-:-:S13]  /*0110*/  ISETP.GE.U32.AND.EX P0, PT, RZ, UR9, PT, P0 ;  /* 0x00000009ff007c0c */ /* 0x000fda000bf06100 */
[----:B0-----:R-:W-:Y:S05]  /*0120*/  @P0 EXIT ;  /* 0x000000000000094d */ /* 0x001fea0003800000 */
[----:B-----5:R-:W0:Y:S01]  /*0130*/  MUFU.RCP64H R5, R3 ;  /* 0x0000000300057308 */ /* 0x020e220000001800 */
[----:B------:R-:W-:Y:S01]  /*0140*/  VIADD R4, R3, 0x300402 ;  /* 0x0030040203047836 */ /* 0x000fe20000000000 */
[----:B------:R-:W1:Y:S04]  /*0150*/  LDCU UR6, c[0x0][0x370] ;  /* 0x00006e00ff0677ac */ /* 0x000e680008000800 */
[----:B------:R-:W-:Y:S01]  /*0160*/  FSETP.GEU.AND P0, PT, |R4|, 5.8789094863358348022e-39, PT ;  /* 0x004004020400780b */ /* 0x000fe20003f0e200 */
[----:B0-----:R-:W-:-:S08]  /*0170*/  DFMA R6, R4, -R2, 1 ;  /* 0x3ff000000406742b */ /* 0x001fd00000000802 */
[----:B------:R-:W-:-:S08]  /*0180*/  DFMA R6, R6, R6, R6 ;  /* 0x000000060606722b */ /* 0x000fd00000000006 */
[----:B------:R-:W-:Y:S01]  /*0190*/  DFMA R6, R4, R6, R4 ;  /* 0x000000060406722b */ /* 0x000fe20000000004 */
[----:B------:R-:W-:Y:S02]  /*01a0*/  IMAD.MOV.U32 R4, RZ, RZ, R10 ;  /* 0x000000ffff047224 */ /* 0x000fe400078e000a */
[----:B------:R-:W-:-:S05]  /*01b0*/  IMAD.MOV.U32 R5, RZ, RZ, RZ ;  /* 0x000000ffff057224 */ /* 0x000fca00078e00ff */
[----:B------:R-:W-:-:S08]  /*01c0*/  DFMA R8, R6, -R2, 1 ;  /* 0x3ff000000608742b */ /* 0x000fd00000000802 */
[----:B------:R-:W-:Y:S01]  /*01d0*/  DFMA R8, R6, R8, R6 ;  /* 0x000000080608722b */ /* 0x000fe20000000006 */
[----:B-1----:R-:W-:Y:S01]  /*01e0*/  IMAD R7, R11, UR6, RZ ;  /* 0x000000060b077c24 */ /* 0x002fe2000f8e02ff */
[----:B------:R-:W-:Y:S09]  /*01f0*/  @P0 BRA `(.L_x_0) ;  /* 0x0000000000200947 */ /* 0x000ff20003800000 */
[----:B------:R-:W-:Y:S01]  /*0200*/  LOP3.LUT R6, R3, 0x7fffffff, RZ, 0xc0, !PT ;  /* 0x7fffffff03067812 */ /* 0x000fe200078ec0ff */
[----:B------:R-:W-:Y:S02]  /*0210*/  IMAD.MOV.U32 R8, RZ, RZ, R2 ;  /* 0x000000ffff087224 */ /* 0x000fe400078e0002 */
[----:B------:R-:W-:Y:S02]  /*0220*/  IMAD.MOV.U32 R9, RZ, RZ, R3 ;  /* 0x000000ffff097224 */ /* 0x000fe400078e0003 */
[----:B------:R-:W-:Y:S01]  /*0230*/  VIADD R12, R6, 0xfff00000 ;  /* 0xfff00000060c7836 */ /* 0x000fe20000000000 */
[----:B------:R-:W-:-:S07]  /*0240*/  MOV R6, 0x260 ;  /* 0x0000026000067802 */ /* 0x000fce0000000f00 */
[----:B------:R-:W-:Y:S05]  /*0250*/  CALL.REL.NOINC `($__internal_0_$__cuda_sm20_dblrcp_rn_slowpath_v3) ;  /* 0x0000000000807944 */ /* 0x000fea0003c00000 */
[----:B------:R-:W-:Y:S02]  /*0260*/  IMAD.MOV.U32 R8, RZ, RZ, R10 ;  /* 0x000000ffff087224 */ /* 0x000fe400078e000a */
[----:B------:R-:W-:-:S07]  /*0270*/  IMAD.MOV.U32 R9, RZ, RZ, R11 ;  /* 0x000000ffff097224 */ /* 0x000fce00078e000b */
.L_x_0:
[----:B------:R-:W-:Y:S01]  /*0280*/  UMOV UR6, 0xe826d695 ;  /* 0xe826d69500067882 */ /* 0x000fe20000000000 */
[----:B------:R-:W-:Y:S01]  /*0290*/  UMOV UR7, 0x3e112e0b ;  /* 0x3e112e0b00077882 */ /* 0x000fe20000000000 */
[----:B------:R-:W0:Y:S01]  /*02a0*/  LDCU.64 UR12, c[0x0][0x398] ;  /* 0x00007300ff0c77ac */ /* 0x000e220008000a00 */
[----:B------:R-:W-:Y:S01]  /*02b0*/  DSETP.GT.AND P0, PT, R2, UR6, PT ;  /* 0x0000000602007e2a */ /* 0x000fe2000bf04000 */
[----:B------:R-:W1:Y:S05]  /*02c0*/  LDCU.64 UR8, c[0x0][0x390] ;  /* 0x00007200ff0877ac */ /* 0x000e6a0008000a00 */
[----:B------:R-:W-:Y:S01]  /*02d0*/  FSEL R2, R8, RZ, P0 ;  /* 0x000000ff08027208 */ /* 0x000fe20000000000 */
[----:B------:R-:W2:Y:S01]  /*02e0*/  LDCU.64 UR10, c[0x0][0x388] ;  /* 0x00007100ff0a77ac */ /* 0x000ea20008000a00 */
[----:B------:R-:W-:-:S07]  /*02f0*/  FSEL R3, R9, RZ, P0 ;  /* 0x000000ff09037208 */ /* 0x000fce0000000000 */
.L_x_1:
[----:B-1----:R-:W-:-:S04]  /*0300*/  ISETP.GE.U32.AND P0, PT, R4, UR8, PT ;  /* 0x0000000804007c0c */ /* 0x002fc8000bf06070 */
[----:B------:R-:W-:-:S13]  /*0310*/  ISETP.GE.U32.AND.EX P0, PT, R5, UR9, PT, P0 ;  /* 0x0000000905007c0c */ /* 0x000fda000bf06100 */
[----:B------:R-:W1:Y:S01]  /*0320*/  @!P0 LDC.64 R12, c[0x0][0x380] ;  /* 0x0000e000ff0c8b82 */ /* 0x000e620000000a00 */
[----:B---3--:R-:W-:-:S04]  /*0330*/  @!P0 IMAD.WIDE.U32 R8, R0, UR8, R4 ;  /* 0x0000000800088c25 */ /* 0x008fc8000f8e0004 */
[----:B------:R-:W-:Y:S01]  /*0340*/  @!P0 IMAD R6, R0, UR9, R9 ;  /* 0x0000000900068c24 */ /* 0x000fe2000f8e0209 */
[----:B-1----:R-:W-:-:S04]  /*0350*/  @!P0 LEA R12, P1, R8, R12, 0x3 ;  /* 0x0000000c080c8211 */ /* 0x002fc800078218ff */
[----:B------:R-:W-:Y:S02]  /*0360*/  @!P0 LEA.HI.X R13, R8, R13, R6, 0x3, P1 ;  /* 0x0000000d080d8211 */ /* 0x000fe400008f1c06 */
[----:B------:R-:W-:-:S06]  /*0370*/  CS2R R8, SRZ ;  /* 0x0000000000087805 */ /* 0x000fcc000001ff00 */
[----:B------:R-:W3:Y:S01]  /*0380*/  @!P0 LDG.E.64.CONSTANT R8, desc[UR4][R12.64] ;  /* 0x000000040c088981 */ /* 0x000ee2000c1e9b00 */
[----:B0-----:R-:W-:-:S04]  /*0390*/  IMAD.WIDE.U32 R10, R0, UR12, R4 ;  /* 0x0000000c000a7c25 */ /* 0x001fc8000f8e0004 */
[----:B------:R-:W-:Y:S01]  /*03a0*/  IMAD R11, R0, UR13, R11 ;  /* 0x0000000d000b7c24 */ /* 0x000fe2000f8e020b */
[----:B--2---:R-:W-:-:S04]  /*03b0*/  LEA R14, P0, R10, UR10, 0x4 ;  /* 0x0000000a0a0e7c11 */ /* 0x004fc8000f8020ff */
[----:B------:R-:W-:Y:S02]  /*03c0*/  LEA.HI.X R15, R10, UR11, R11, 0x4, P0 ;  /* 0x0000000b0a0f7c11 */ /* 0x000fe400080f240b */
[----:B------:R-:W-:Y:S02]  /*03d0*/  CS2R R10, SRZ ;  /* 0x00000000000a7805 */ /* 0x000fe4000001ff00 */
[----:B------:R-:W-:-:S05]  /*03e0*/  IADD3 R4, P0, PT, R7, R4, RZ ;  /* 0x0000000407047210 */ /* 0x000fca0007f1e0ff */
[----:B------:R-:W-:Y:S01]  /*03f0*/  IMAD.X R5, RZ, RZ, R5, P0 ;  /* 0x000000ffff057224 */ /* 0x000fe200000e0605 */
[----:B------:R-:W-:-:S04]  /*0400*/  ISETP.GE.U32.AND P0, PT, R4, UR12, PT ;  /* 0x0000000c04007c0c */ /* 0x000fc8000bf06070 */
[----:B------:R-:W-:Y:S01]  /*0410*/  ISETP.GE.U32.AND.EX P0, PT, R5, UR13, PT, P0 ;  /* 0x0000000d05007c0c */ /* 0x000fe2000bf06100 */
[----:B---3--:R-:W-:-:S07]  /*0420*/  DMUL R8, R8, R2 ;  /* 0x0000000208087228 */ /* 0x008fce0000000000 */
[----:B------:R3:W-:Y:S05]  /*0430*/  STG.E.128 desc[UR4][R14.64], R8 ;  /* 0x000000080e007986 */ /* 0x0007ea000c101d04 */
[----:B------:R-:W-:Y:S05]  /*0440*/  @!P0 BRA `(.L_x_1) ;  /* 0xfffffffc00ac8947 */ /* 0x000fea000383ffff */
[----:B------:R-:W-:Y:S05]  /*0450*/  EXIT ;  /* 0x000000000000794d */ /* 0x000fea0003800000 */
        .weak           $__internal_0_$__cuda_sm20_dblrcp_rn_slowpath_v3
        .type           $__internal_0_$__cuda_sm20_dblrcp_rn_slowpath_v3,@function
        .size           $__internal_0_$__cuda_sm20_dblrcp_rn_slowpath_v3,(.L_x_13 - $__internal_0_$__cuda_sm20_dblrcp_rn_slowpath_v3)
$__internal_0_$__cuda_sm20_dblrcp_rn_slowpath_v3:
[----:B------:R-:W-:-:S14]  /*0460*/  DSETP.GTU.AND P0, PT, |R8|, +INF , PT ;  /* 0x7ff000000800742a */ /* 0x000fdc0003f0c200 */
[----:B------:R-:W-:Y:S05]  /*0470*/  @P0 BRA `(.L_x_2) ;  /* 0x00000000007c0947 */ /* 0x000fea0003800000 */
[----:B------:R-:W-:-:S05]  /*0480*/  LOP3.LUT R13, R9, 0x7fffffff, RZ, 0xc0, !PT ;  /* 0x7fffffff090d7812 */ /* 0x000fca00078ec0ff */
[----:B------:R-:W-:-:S05]  /*0490*/  VIADD R10, R13, 0xffffffff ;  /* 0xffffffff0d0a7836 */ /* 0x000fca0000000000 */
[----:B------:R-:W-:-:S13]  /*04a0*/  ISETP.GE.U32.AND P0, PT, R10, 0x7fefffff, PT ;  /* 0x7fefffff0a00780c */ /* 0x000fda0003f06070 */
[----:B------:R-:W-:Y:S01]  /*04b0*/  @P0 LOP3.LUT R11, R9, 0x7ff00000, RZ, 0x3c, !PT ;  /* 0x7ff00000090b0812 */ /* 0x000fe200078e3cff */
[----:B------:R-:W-:Y:S01]  /*04c0*/  @P0 IMAD.MOV.U32 R10, RZ, RZ, RZ ;  /* 0x000000ffff0a0224 */ /* 0x000fe200078e00ff */
[----:B------:R-:W-:Y:S06]  /*04d0*/  @P0 BRA `(.L_x_3) ;  /* 0x00000000006c0947 */ /* 0x000fec0003800000 */
[----:B------:R-:W-:-:S13]  /*04e0*/  ISETP.GE.U32.AND P0, PT, R13, 0x1000001, PT ;  /* 0x010000010d00780c */ /* 0x000fda0003f06070 */
[----:B------:R-:W-:Y:S05]  /*04f0*/  @!P0 BRA `(.L_x_4) ;  /* 0x0000000000348947 */ /* 0x000fea0003800000 */
[----:B------:R-:W-:Y:S02]  /*0500*/  VIADD R11, R9, 0xc0200000 ;  /* 0xc0200000090b7836 */ /* 0x000fe40000000000 */
[----:B------:R-:W-:Y:S02]  /*0510*/  IMAD.MOV.U32 R10, RZ, RZ, R8 ;  /* 0x000000ffff0a7224 */ /* 0x000fe400078e0008 */
[----:B------:R-:W0:Y:S04]  /*0520*/  MUFU.RCP64H R13, R11 ;  /* 0x0000000b000d7308 */ /* 0x000e280000001800 */
[----:B0-----:R-:W-:-:S08]  /*0530*/  DFMA R14, -R10, R12, 1 ;  /* 0x3ff000000a0e742b */ /* 0x001fd0000000010c */
[----:B------:R-:W-:-:S08]  /*0540*/  DFMA R14, R14, R14, R14 ;  /* 0x0000000e0e0e722b */ /* 0x000fd0000000000e */
[----:B------:R-:W-:-:S08]  /*0550*/  DFMA R14, R12, R14, R12 ;  /* 0x0000000e0c0e722b */ /* 0x000fd0000000000c */
[----:B------:R-:W-:-:S08]  /*0560*/  DFMA R12, -R10, R14, 1 ;  /* 0x3ff000000a0c742b */ /* 0x000fd0000000010e */
[----:B------:R-:W-:-:S08]  /*0570*/  DFMA R12, R14, R12, R14 ;  /* 0x0000000c0e0c722b */ /* 0x000fd0000000000e */
[----:B------:R-:W-:-:S08]  /*0580*/  DMUL R12, R12, 2.2250738585072013831e-308 ;  /* 0x001000000c0c7828 */ /* 0x000fd00000000000 */
[----:B------:R-:W-:-:S08]  /*0590*/  DFMA R8, -R8, R12, 1 ;  /* 0x3ff000000808742b */ /* 0x000fd0000000010c */
[----:B------:R-:W-:-:S08]  /*05a0*/  DFMA R8, R8, R8, R8 ;  /* 0x000000080808722b */ /* 0x000fd00000000008 */
[----:B------:R-:W-:Y:S01]  /*05b0*/  DFMA R10, R12, R8, R12 ;  /* 0x000000080c0a722b */ /* 0x000fe2000000000c */
[----:B------:R-:W-:Y:S10]  /*05c0*/  BRA `(.L_x_3) ;  /* 0x0000000000307947 */ /* 0x000ff40003800000 */
.L_x_4:
[----:B------:R-:W-:Y:S01]  /*05d0*/  DMUL R8, R8, 8.11296384146066816958e+31 ;  /* 0x4690000008087828 */ /* 0x000fe20000000000 */
[----:B------:R-:W-:-:S05]  /*05e0*/  IMAD.MOV.U32 R10, RZ, RZ, R12 ;  /* 0x000000ffff0a7224 */ /* 0x000fca00078e000c */
[----:B------:R-:W0:Y:S02]  /*05f0*/  MUFU.RCP64H R11, R9 ;  /* 0x00000009000b7308 */ /* 0x000e240000001800 */
[----:B0-----:R-:W-:-:S08]  /*0600*/  DFMA R12, -R8, R10, 1 ;  /* 0x3ff00000080c742b */ /* 0x001fd0000000010a */
[----:B------:R-:W-:-:S08]  /*0610*/  DFMA R12, R12, R12, R12 ;  /* 0x0000000c0c0c722b */ /* 0x000fd0000000000c */
[----:B------:R-:W-:-:S08]  /*0620*/  DFMA R12, R10, R12, R10 ;  /* 0x0000000c0a0c722b */ /* 0x000fd0000000000a */
[----:B------:R-:W-:-:S08]  /*0630*/  DFMA R10, -R8, R12, 1 ;  /* 0x3ff00000080a742b */ /* 0x000fd0000000010c */
[----:B------:R-:W-:-:S08]  /*0640*/  DFMA R10, R12, R10, R12 ;  /* 0x0000000a0c0a722b */ /* 0x000fd0000000000c */
[----:B------:R-:W-:Y:S01]  /*0650*/  DMUL R10, R10, 8.11296384146066816958e+31 ;  /* 0x469000000a0a7828 */ /* 0x000fe20000000000 */
[----:B------:R-:W-:Y:S10]  /*0660*/  BRA `(.L_x_3) ;  /* 0x0000000000087947 */ /* 0x000ff40003800000 */
.L_x_2:
[----:B------:R-:W-:Y:S01]  /*0670*/  LOP3.LUT R11, R9, 0x80000, RZ, 0xfc, !PT ;  /* 0x00080000090b7812 */ /* 0x000fe200078efcff */
[----:B------:R-:W-:-:S07]  /*0680*/  IMAD.MOV.U32 R10, RZ, RZ, R8 ;  /* 0x000000ffff0a7224 */ /* 0x000fce00078e0008 */
.L_x_3:
[----:B------:R-:W-:Y:S02]  /*0690*/  IMAD.MOV.U32 R8, RZ, RZ, R6 ;  /* 0x000000ffff087224 */ /* 0x000fe400078e0006 */
[----:B------:R-:W-:-:S04]  /*06a0*/  IMAD.MOV.U32 R9, RZ, RZ, 0x0 ;  /* 0x00000000ff097424 */ /* 0x000fc800078e00ff */
[----:B------:R-:W-:Y:S05]  /*06b0*/  RET.REL.NODEC R8 `(_Z29batch_amplitude_encode_kernelIdEvPKT_PN13CuComplexTypeIS0_E4typeEmmS2_) ;  /* 0xfffffff808507950 */ /* 0x000fea0003c3ffff */
.L_x_5:
[----:B------:R-:W-:-:S00]  /*06c0*/  BRA `(.L_x_5) ;  /* 0xfffffffc00fc7947 */ /* 0x000fc0000383ffff */
[----:B------:R-:W-:-:S00]  /*06d0*/  NOP ;  /* 0x0000000000007918 */ /* 0x000fc00000000000 */
        /* <DEDUP_REMOVED lines=10> */
.L_x_13:


//--------------------- .text._Z29batch_amplitude_encode_kernelIfEvPKT_PN13CuComplexTypeIS0_E4typeEmmS2_ --------------------------
	.section	.text._Z29batch_amplitude_encode_kernelIfEvPKT_PN13CuComplexTypeIS0_E4typeEmmS2_,"ax",@progbits
	.align	128
        .global         _Z29batch_amplitude_encode_kernelIfEvPKT_PN13CuComplexTypeIS0_E4typeEmmS2_
        .type           _Z29batch_amplitude_encode_kernelIfEvPKT_PN13CuComplexTypeIS0_E4typeEmmS2_,@function
        .size           _Z29batch_amplitude_encode_kernelIfEvPKT_PN13CuComplexTypeIS0_E4typeEmmS2_,(.L_x_14 - _Z29batch_amplitude_encode_kernelIfEvPKT_PN13CuComplexTypeIS0_E4typeEmmS2_)
        .other          _Z29batch_amplitude_encode_kernelIfEvPKT_PN13CuComplexTypeIS0_E4typeEmmS2_,@"STO_CUDA_ENTRY STV_DEFAULT"
_Z29batch_amplitude_encode_kernelIfEvPKT_PN13CuComplexTypeIS0_E4typeEmmS2_:
.text._Z29batch_amplitude_encode_kernelIfEvPKT_PN13CuComplexTypeIS0_E4typeEmmS2_:
[----:B------:R-:W-:Y:S08]  /*0000*/  LDC R1, c[0x0][0x37c] ;  /* 0x0000df00ff017b82 */ /* 0x000ff00000000800 */
[----:B------:R-:W0:Y:S01]  /*0010*/  LDC.64 R4, c[0x0][0x3a0] ;  /* 0x0000e800ff047b82 */ /* 0x000e220000000a00 */
[----:B------:R-:W1:Y:S01]  /*0020*/  S2R R2, SR_CTAID.Y ;  /* 0x0000000000027919 */ /* 0x000e620000002600 */
[----:B------:R-:W2:Y:S01]  /*0030*/  LDCU.64 UR4, c[0x0][0x358] ;  /* 0x00006b00ff0477ac */ /* 0x000ea20008000a00 */
[----:B------:R-:W-:Y:S01]  /*0040*/  IMAD.MOV.U32 R6, RZ, RZ, 0x3f800000 ;  /* 0x3f800000ff067424 */ /* 0x000fe200078e00ff */
[----:B------:R-:W3:Y:S01]  /*0050*/  S2R R0, SR_TID.X ;  /* 0x0000000000007919 */ /* 0x000ee20000002100 */
[----:B------:R-:W4:Y:S03]  /*0060*/  LDCU.64 UR8, c[0x0][0x398] ;  /* 0x00007300ff0877ac */ /* 0x000f260008000a00 */
[----:B------:R-:W3:Y:S08]  /*0070*/  S2UR UR6, SR_CTAID.X ;  /* 0x00000000000679c3 */ /* 0x000ef00000002500 */
[----:B------:R-:W3:Y:S01]  /*0080*/  LDC R3, c[0x0][0x360] ;  /* 0x0000d800ff037b82 */ /* 0x000ee20000000800 */
[----:B0-----:R-:W-:-:S04]  /*0090*/  ISETP.NE.U32.AND P0, PT, R4, RZ, PT ;  /* 0x000000ff0400720c */ /* 0x001fc80003f05070 */
[----:B------:R-:W-:-:S13]  /*00a0*/  ISETP.NE.AND.EX P0, PT, R5, RZ, PT, P0 ;  /* 0x000000ff0500720c */ /* 0x000fda0003f05300 */
[----:B-1----:R-:W-:-:S04]  /*00b0*/  @P0 LEA R4, P1, R2, R4, 0x2 ;  /* 0x0000000402040211 */ /* 0x002fc800078210ff */
[----:B------:R-:W-:-:S05]  /*00c0*/  @P0 LEA.HI.X R5, R2, R5, RZ, 0x2, P1 ;  /* 0x0000000502050211 */ /* 0x000fca00008f14ff */
[----:B--2---:R3:W5:Y:S02]  /*00d0*/  @P0 LDG.E.CONSTANT R6, desc[UR4][R4.64] ;  /* 0x0000000404060981 */ /* 0x004764000c1e9900 */
[----:B---3--:R-:W-:-:S05]  /*00e0*/  IMAD R4, R3, UR6, R0 ;  /* 0x0000000603047c24 */ /* 0x008fca000f8e0200 */
[----:B----4-:R-:W-:-:S04]  /*00f0*/  ISETP.GE.U32.AND P0, PT, R4, UR8, PT ;  /* 0x0000000804007c0c */ /* 0x010fc8000bf06070 */
[----:B------:R-:W-:-:S13]  /*0100*/  ISETP.GE.U32.AND.EX P0, PT, RZ, UR9, PT, P0 ;  /* 0x00000009ff007c0c */ /* 0x000fda000bf06100 */
[----:B------:R-:W-:Y:S05]  /*0110*/  @P0 EXIT ;  /* 0x000000000000094d */ /* 0x000fea0003800000 */
[----:B-----5:R-:W-:Y:S01]  /*0120*/  VIADD R0, R6, 0x1800000 ;  /* 0x0180000006007836 */ /* 0x020fe20000000000 */
[----:B------:R-:W0:Y:S01]  /*0130*/  LDCU UR6, c[0x0][0x370] ;  /* 0x00006e00ff0677ac */ /* 0x000e220008000800 */
[----:B------:R-:W-:-:S03]  /*0140*/  IMAD.MOV.U32 R5, RZ, RZ, RZ ;  /* 0x000000ffff057224 */ /* 0x000fc600078e00ff */
[----:B------:R-:W-:-:S04]  /*0150*/  LOP3.LUT R0, R0, 0x7f800000, RZ, 0xc0, !PT ;  /* 0x7f80000000007812 */ /* 0x000fc800078ec0ff */
[----:B------:R-:W-:Y:S01]  /*0160*/  ISETP.GT.U32.AND P0, PT, R0, 0x1ffffff, PT ;  /* 0x01ffffff0000780c */ /* 0x000fe20003f04070 */
[----:B0-----:R-:W-:-:S12]  /*0170*/  IMAD R3, R3, UR6, RZ ;  /* 0x0000000603037c24 */ /* 0x001fd8000f8e02ff */
[----:B------:R-:W-:Y:S05]  /*0180*/  @P0 BRA `(.L_x_6) ;  /* 0x0000000000140947 */ /* 0x000fea0003800000 */
[----:B------:R-:W-:Y:S01]  /*0190*/  IMAD.MOV.U32 R0, RZ, RZ, R6 ;  /* 0x000000ffff007224 */ /* 0x000fe200078e0006 */
[----:B------:R-:W-:-:S07]  /*01a0*/  MOV R8, 0x1c0 ;  /* 0x000001c000087802 */ /* 0x000fce0000000f00 */
[----:B------:R-:W-:Y:S05]  /*01b0*/  CALL.REL.NOINC `($__internal_1_$__cuda_sm20_rcp_rn_f32_slowpath) ;  /* 0x0000000000847944 */ /* 0x000fea0003c00000 */
[----:B------:R-:W-:Y:S01]  /*01c0*/  IMAD.MOV.U32 R0, RZ, RZ, R7 ;  /* 0x000000ffff007224 */ /* 0x000fe200078e0007 */
[----:B------:R-:W-:Y:S06]  /*01d0*/  BRA `(.L_x_7) ;  /* 0x0000000000107947 */ /* 0x000fec0003800000 */
.L_x_6:
[----:B------:R-:W0:Y:S02]  /*01e0*/  MUFU.RCP R7, R6 ;  /* 0x0000000600077308 */ /* 0x000e240000001000 */
[----:B0-----:R-:W-:-:S04]  /*01f0*/  FFMA R0, R7, R6, -1 ;  /* 0xbf80000007007423 */ /* 0x001fc80000000006 */
[----:B------:R-:W-:-:S04]  /*0200*/  FADD.FTZ R0, -R0, -RZ ;  /* 0x800000ff00007221 */ /* 0x000fc80000010100 */
[----:B------:R-:W-:-:S07]  /*0210*/  FFMA R0, R7, R0, R7 ;  /* 0x0000000007007223 */ /* 0x000fce0000000007 */
.L_x_7:
[----:B------:R-:W-:Y:S01]  /*0220*/  FSETP.GT.AND P0, PT, R6, 9.9999997171806853657e-10, PT ;  /* 0x3089705f0600780b */ /* 0x000fe20003f04000 */
[----:B------:R-:W0:Y:S03]  /*0230*/  LDCU.64 UR10, c[0x0][0x398] ;  /* 0x00007300ff0a77ac */ /* 0x000e260008000a00 */
[----:B------:R-:W-:Y:S01]  /*0240*/  FSEL R13, R0, RZ, P0 ;  /* 0x000000ff000d7208 */ /* 0x000fe20000000000 */
[----:B------:R-:W1:Y:S01]  /*0250*/  LDCU.64 UR6, c[0x0][0x390] ;  /* 0x00007200ff0677ac */ /* 0x000e620008000a00 */
[----:B------:R-:W2:Y:S07]  /*0260*/  LDCU.64 UR8, c[0x0][0x388] ;  /* 0x00007100ff0877ac */ /* 0x000eae0008000a00 */
.L_x_8:
[----:B-1----:R-:W-:-:S04]  /*0270*/  ISETP.GE.U32.AND P0, PT, R4, UR6, PT ;  /* 0x0000000604007c0c */ /* 0x002fc8000bf06070 */
[----:B------:R-:W-:-:S13]  /*0280*/  ISETP.GE.U32.AND.EX P0, PT, R5, UR7, PT, P0 ;  /* 0x0000000705007c0c */ /* 0x000fda000bf06100 */
[----:B------:R-:W1:Y:S01]  /*0290*/  @!P0 LDC.64 R8, c[0x0][0x380] ;  /* 0x0000e000ff088b82 */ /* 0x000e620000000a00 */
[----:B---3--:R-:W-:-:S04]  /*02a0*/  @!P0 IMAD.WIDE.U32 R6, R2, UR6, R4 ;  /* 0x0000000602068c25 */ /* 0x008fc8000f8e0004 */
[----:B------:R-:W-:Y:S01]  /*02b0*/  @!P0 IMAD R0, R2, UR7, R7 ;  /* 0x0000000702008c24 */ /* 0x000fe2000f8e0207 */
[----:B-1----:R-:W-:-:S04]  /*02c0*/  @!P0 LEA R8, P1, R6, R8, 0x2 ;  /* 0x0000000806088211 */ /* 0x002fc800078210ff */
[----:B------:R-:W-:Y:S01]  /*02d0*/  @!P0 LEA.HI.X R9, R6, R9, R0, 0x2, P1 ;  /* 0x0000000906098211 */ /* 0x000fe200008f1400 */
[----:B------:R-:W-:-:S06]  /*02e0*/  IMAD.MOV.U32 R0, RZ, RZ, RZ ;  /* 0x000000ffff007224 */ /* 0x000fcc00078e00ff */
[----:B------:R-:W3:Y:S01]  /*02f0*/  @!P0 LDG.E.CONSTANT R0, desc[UR4][R8.64] ;  /* 0x0000000408008981 */ /* 0x000ee2000c1e9900 */
[----:B0-----:R-:W-:-:S04]  /*0300*/  IMAD.WIDE.U32 R6, R2, UR10, R4 ;  /* 0x0000000a02067c25 */ /* 0x001fc8000f8e0004 */
[----:B------:R-:W-:Y:S01]  /*0310*/  IMAD R11, R2, UR11, R7 ;  /* 0x0000000b020b7c24 */ /* 0x000fe2000f8e0207 */
[----:B--2---:R-:W-:Y:S01]  /*0320*/  LEA R10, P0, R6, UR8, 0x3 ;  /* 0x00000008060a7c11 */ /* 0x004fe2000f8018ff */
[----:B------:R-:W-:-:S03]  /*0330*/  IMAD.MOV.U32 R7, RZ, RZ, RZ ;  /* 0x000000ffff077224 */ /* 0x000fc600078e00ff */
[----:B------:R-:W-:Y:S02]  /*0340*/  LEA.HI.X R11, R6, UR9, R11, 0x3, P0 ;  /* 0x00000009060b7c11 */ /* 0x000fe400080f1c0b */
[----:B------:R-:W-:-:S05]  /*0350*/  IADD3 R4, P0, PT, R3, R4, RZ ;  /* 0x0000000403047210 */ /* 0x000fca0007f1e0ff */
[----:B------:R-:W-:Y:S01]  /*0360*/  IMAD.X R5, RZ, RZ, R5, P0 ;  /* 0x000000ffff057224 */ /* 0x000fe200000e0605 */
[----:B------:R-:W-:-:S04]  /*0370*/  ISETP.GE.U32.AND P0, PT, R4, UR10, PT ;  /* 0x0000000a04007c0c */ /* 0x000fc8000bf06070 */
[----:B------:R-:W-:Y:S01]  /*0380*/  ISETP.GE.U32.AND.EX P0, PT, R5, UR11, PT, P0 ;  /* 0x0000000b05007c0c */ /* 0x000fe2000bf06100 */
[----:B---3--:R-:W-:-:S05]  /*0390*/  FMUL R6, R13, R0 ;  /* 0x000000000d067220 */ /* 0x008fca0000400000 */
[----:B------:R3:W-:Y:S07]  /*03a0*/  STG.E.64 desc[UR4][R10.64], R6 ;  /* 0x000000060a007986 */ /* 0x0007ee000c101b04 */
[----:B------:R-:W-:Y:S05]  /*03b0*/  @!P0 BRA `(.L_x_8) ;  /* 0xfffffffc00ac8947 */ /* 0x000fea000383ffff */
[----:B------:R-:W-:Y:S05]  /*03c0*/  EXIT ;  /* 0x000000000000794d */ /* 0x000fea0003800000 */
        .weak           $__internal_1_$__cuda_sm20_rcp_rn_f32_slowpath
        .type           $__internal_1_$__cuda_sm20_rcp_rn_f32_slowpath,@function
        .size           $__internal_1_$__cuda_sm20_rcp_rn_f32_slowpath,(.L_x_14 - $__internal_1_$__cuda_sm20_rcp_rn_f32_slowpath)
$__internal_1_$__cuda_sm20_rcp_rn_f32_slowpath:
[----:B------:R-:W-:-:S05]  /*03d0*/  IMAD.SHL.U32 R7, R0, 0x2, RZ ;  /* 0x0000000200077824 */ /* 0x000fca00078e00ff */
[----:B------:R-:W-:-:S04]  /*03e0*/  SHF.R.U32.HI R13, RZ, 0x18, R7 ;  /* 0x00000018ff0d7819 */ /* 0x000fc80000011607 */
[----:B------:R-:W-:-:S13]  /*03f0*/  ISETP.NE.U32.AND P0, PT, R13, RZ, PT ;  /* 0x000000ff0d00720c */ /* 0x000fda0003f05070 */
[----:B------:R-:W-:Y:S05]  /*0400*/  @P0 BRA `(.L_x_9) ;  /* 0x00000000002c0947 */ /* 0x000fea0003800000 */
[----:B------:R-:W-:-:S05]  /*0410*/  IMAD.SHL.U32 R7, R0, 0x2, RZ ;  /* 0x0000000200077824 */ /* 0x000fca00078e00ff */
[----:B------:R-:W-:-:S13]  /*0420*/  ISETP.NE.AND P0, PT, R7, RZ, PT ;  /* 0x000000ff0700720c */ /* 0x000fda0003f05270 */
[----:B------:R0:W1:Y:S01]  /*0430*/  @!P0 MUFU.RCP R7, R0 ;  /* 0x0000000000078308 */ /* 0x0000620000001000 */
[----:B------:R-:W-:Y:S05]  /*0440*/  @!P0 BRA `(.L_x_10) ;  /* 0x0000000000a48947 */ /* 0x000fea0003800000 */
[----:B------:R-:W-:-:S04]  /*0450*/  FFMA R9, R0, 1.84467440737095516160e+19, RZ ;  /* 0x5f80000000097823 */ /* 0x000fc800000000ff */
[----:B0-----:R-:W1:Y:S02]  /*0460*/  MUFU.RCP R0, R9 ;  /* 0x0000000900007308 */ /* 0x001e640000001000 */
[----:B-1----:R-:W-:-:S04]  /*0470*/  FFMA R7, R9, R0, -1 ;  /* 0xbf80000009077423 */ /* 0x002fc80000000000 */
[----:B------:R-:W-:-:S04]  /*0480*/  FADD.FTZ R7, -R7, -RZ ;  /* 0x800000ff07077221 */ /* 0x000fc80000010100 */
[----:B------:R-:W-:-:S04]  /*0490*/  FFMA R0, R0, R7, R0 ;  /* 0x0000000700007223 */ /* 0x000fc80000000000 */
[----:B------:R-:W-:Y:S01]  /*04a0*/  FFMA R7, R0, 1.84467440737095516160e+19, RZ ;  /* 0x5f80000000077823 */ /* 0x000fe200000000ff */
[----:B------:R-:W-:Y:S06]  /*04b0*/  BRA `(.L_x_10) ;  /* 0x0000000000887947 */ /* 0x000fec0003800000 */
.L_x_9:
[----:B------:R-:W-:-:S05]  /*04c0*/  VIADD R15, R13, 0xffffff03 ;  /* 0xffffff030d0f7836 */ /* 0x000fca0000000000 */
[----:B------:R-:W-:-:S13]  /*04d0*/  ISETP.GT.U32.AND P0, PT, R15, 0x1, PT ;  /* 0x000000010f00780c */ /* 0x000fda0003f04070 */
[----:B------:R-:W-:Y:S05]  /*04e0*/  @P0 BRA `(.L_x_11) ;  /* 0x0000000000780947 */ /* 0x000fea0003800000 */
[----:B------:R-:W-:Y:S01]  /*04f0*/  LOP3.LUT R7, R0, 0x7fffff, RZ, 0xc0, !PT ;  /* 0x007fffff00077812 */ /* 0x000fe200078ec0ff */
[----:B------:R-:W-:-:S03]  /*0500*/  IMAD.MOV.U32 R12, RZ, RZ, 0x3 ;  /* 0x00000003ff0c7424 */ /* 0x000fc600078e00ff */
[----:B------:R-:W-:Y:S02]  /*0510*/  LOP3.LUT R7, R7, 0x3f800000, RZ, 0xfc, !PT ;  /* 0x3f80000007077812 */ /* 0x000fe400078efcff */
[----:B------:R-:W-:Y:S02]  /*0520*/  SHF.L.U32 R12, R12, R15, RZ ;  /* 0x0000000f0c0c7219 */ /* 0x000fe400000006ff */
[----:B------:R-:W0:Y:S02]  /*0530*/  MUFU.RCP R10, R7 ;  /* 0x00000007000a7308 */ /* 0x000e240000001000 */
[----:B0-----:R-:W-:-:S04]  /*0540*/  FFMA R9, R7, R10, -1 ;  /* 0xbf80000007097423 */ /* 0x001fc8000000000a */
[----:B------:R-:W-:-:S04]  /*0550*/  FADD.FTZ R9, -R9, -RZ ;  /* 0x800000ff09097221 */ /* 0x000fc80000010100 */
[CCC-:B------:R-:W-:Y:S01]  /*0560*/  FFMA.RM R11, R10.reuse, R9.reuse, R10.reuse ;  /* 0x000000090a0b7223 */ /* 0x1c0fe2000000400a */
[----:B------:R-:W-:-:S04]  /*0570*/  FFMA.RP R10, R10, R9, R10 ;  /* 0x000000090a0a7223 */ /* 0x000fc8000000800a */
[C---:B------:R-:W-:Y:S02]  /*0580*/  LOP3.LUT R9, R11.reuse, 0x7fffff, RZ, 0xc0, !PT ;  /* 0x007fffff0b097812 */ /* 0x040fe400078ec0ff */
[----:B------:R-:W-:Y:S02]  /*0590*/  FSETP.NEU.FTZ.AND P0, PT, R11, R10, PT ;  /* 0x0000000a0b00720b */ /* 0x000fe40003f1d000 */
[----:B------:R-:W-:Y:S02]  /*05a0*/  LOP3.LUT R9, R9, 0x800000, RZ, 0xfc, !PT ;  /* 0x0080000009097812 */ /* 0x000fe400078efcff */
[----:B------:R-:W-:Y:S02]  /*05b0*/  SEL R10, RZ, 0xffffffff, !P0 ;  /* 0xffffffffff0a7807 */ /* 0x000fe40004000000 */
[----:B------:R-:W-:-:S03]  /*05c0*/  LOP3.LUT R12, R12, R9, RZ, 0xc0, !PT ;  /* 0x000000090c0c7212 */ /* 0x000fc600078ec0ff */
[----:B------:R-:W-:Y:S01]  /*05d0*/  IMAD.MOV R10, RZ, RZ, -R10 ;  /* 0x000000ffff0a7224 */ /* 0x000fe200078e0a0a */
[----:B------:R-:W-:-:S04]  /*05e0*/  SHF.R.U32.HI R12, RZ, R15, R12 ;  /* 0x0000000fff0c7219 */ /* 0x000fc8000001160c */
[----:B------:R-:W-:Y:S01]  /*05f0*/  LOP3.LUT P1, RZ, R10, R15, R9, 0xf8, !PT ;  /* 0x0000000f0aff7212 */ /* 0x000fe2000782f809 */
[----:B------:R-:W-:Y:S01]  /*0600*/  VIADD R10, R13, 0xffffff04 ;  /* 0xffffff040d0a7836 */ /* 0x000fe20000000000 */
[C---:B------:R-:W-:Y:S02]  /*0610*/  LOP3.LUT P0, RZ, R12.reuse, 0x1, RZ, 0xc0, !PT ;  /* 0x000000010cff7812 */ /* 0x040fe4000780c0ff */
[----:B------:R-:W-:-:S04]  /*0620*/  LOP3.LUT P2, RZ, R12, 0x2, RZ, 0xc0, !PT ;  /* 0x000000020cff7812 */ /* 0x000fc8000784c0ff */
[----:B------:R-:W-:Y:S02]  /*0630*/  PLOP3.LUT P0, PT, P0, P1, P2, 0xe0, 0x0 ;  /* 0x000000000000781c */ /* 0x000fe40000703c20 */
[----:B------:R-:W-:Y:S02]  /*0640*/  LOP3.LUT P1, RZ, R0, 0x7fffff, RZ, 0xc0, !PT ;  /* 0x007fffff00ff7812 */ /* 0x000fe4000782c0ff */
[----:B------:R-:W-:-:S05]  /*0650*/  SEL R7, RZ, 0x1, !P0 ;  /* 0x00000001ff077807 */ /* 0x000fca0004000000 */
[----:B------:R-:W-:-:S05]  /*0660*/  IMAD.MOV R7, RZ, RZ, -R7 ;  /* 0x000000ffff077224 */ /* 0x000fca00078e0a07 */
[----:B------:R-:W-:Y:S02]  /*0670*/  ISETP.GE.AND P0, PT, R7, RZ, PT ;  /* 0x000000ff0700720c */ /* 0x000fe40003f06270 */
[----:B------:R-:W-:-:S11]  /*0680*/  SHF.R.U32.HI R7, RZ, R10, R9 ;  /* 0x0000000aff077219 */ /* 0x000fd60000011609 */
[----:B------:R-:W-:-:S04]  /*0690*/  @!P0 VIADD R7, R7, 0x1 ;  /* 0x0000000107078836 */ /* 0x000fc80000000000 */
[----:B------:R-:W-:-:S05]  /*06a0*/  @!P1 IMAD.SHL.U32 R7, R7, 0x2, RZ ;  /* 0x0000000207079824 */ /* 0x000fca00078e00ff */
[----:B------:R-:W-:Y:S01]  /*06b0*/  LOP3.LUT R7, R7, 0x80000000, R0, 0xf8, !PT ;  /* 0x8000000007077812 */ /* 0x000fe200078ef800 */
[----:B------:R-:W-:Y:S06]  /*06c0*/  BRA `(.L_x_10) ;  /* 0x0000000000047947 */ /* 0x000fec0003800000 */
.L_x_11:
[----:B------:R2:W3:Y:S02]  /*06d0*/  MUFU.RCP R7, R0 ;  /* 0x0000000000077308 */ /* 0x0004e40000001000 */
.L_x_10:
[----:B------:R-:W-:-:S04]  /*06e0*/  IMAD.MOV.U32 R9, RZ, RZ, 0x0 ;  /* 0x00000000ff097424 */ /* 0x000fc800078e00ff */
[----:B0123--:R-:W-:Y:S05]  /*06f0*/  RET.REL.NODEC R8 `(_Z29batch_amplitude_encode_kernelIfEvPKT_PN13CuComplexTypeIS0_E4typeEmmS2_) ;  /* 0xfffffff808407950 */ /* 0x00ffea0003c3ffff */
.L_x_12:
        /* <DEDUP_REMOVED lines=16> */
.L_x_14:


//--------------------- .nv.shared.reserved.0     --------------------------
	.section	.nv.shared.reserved.0,"aw",@nobits
	.weak		__nv_reservedSMEM_offset_0_alias
	.size		__nv_reservedSMEM_offset_0_alias, 0, 64
	.other		__nv_reservedSMEM_offset_0_alias,@"STO_CUDA_RESERVED_SHARED STV_DEFAULT"
__nv_reservedSMEM_offset_0_alias:
	.zero		0
	.zero		64


//--------------------- .nv.constant0._Z29batch_amplitude_encode_kernelIdEvPKT_PN13CuComplexTypeIS0_E4typeEmmS2_ --------------------------
	.section	.nv.constant0._Z29batch_amplitude_encode_kernelIdEvPKT_PN13CuComplexTypeIS0_E4typeEmmS2_,"a",@progbits
	.sectionflags	@""
	.align	4
.nv.constant0._Z29batch_amplitude_encode_kernelIdEvPKT_PN13CuComplexTypeIS0_E4typeEmmS2_:
	.zero		936


//--------------------- .nv.constant0._Z29batch_amplitude_encode_kernelIfEvPKT_PN13CuComplexTypeIS0_E4typeEmmS2_ --------------------------
	.section	.nv.constant0._Z29batch_amplitude_encode_kernelIfEvPKT_PN13CuComplexTypeIS0_E4typeEmmS2_,"a",@progbits
	.sectionflags	@""
	.align	4
.nv.constant0._Z29batch_amplitude_encode_kernelIfEvPKT_PN13CuComplexTypeIS0_E4typeEmmS2_:
	.zero		936


//--------------------- SYMBOLS --------------------------

	.type		.nv.reservedSmem.offset0,@object
	.size		.nv.reservedSmem.offset0,0x4
